//
// Generated by NVIDIA NVVM Compiler
//
// Compiler Build ID: CL-36424714
// Cuda compilation tools, release 13.0, V13.0.88
// Based on NVVM 20.0.0
//

.version 9.0
.target sm_100
.address_size 64

	// .globl	_Z5hellov
.extern .func  (.param .b32 func_retval0) vprintf
(
	.param .b64 vprintf_param_0,
	.param .b64 vprintf_param_1
)
;
.global .align 1 .b8 $str[13] = {72, 101, 108, 108, 111, 32, 119, 111, 114, 108, 100, 10};

.visible .entry _Z5hellov()
{
	.reg .b32 	%r<3>;
	.reg .b64 	%rd<3>;

	mov.u64 	%rd1, $str;
	cvta.global.u64 	%rd2, %rd1;
	{ // callseq 0, 0
	.param .b64 param0;
	st.param.b64 	[param0], %rd2;
	.param .b64 param1;
	st.param.b64 	[param1], 0;
	.param .b32 retval0;
	call.uni (retval0), 
	vprintf, 
	(
	param0, 
	param1
	);
	ld.param.b32 	%r1, [retval0];
	} // callseq 0
	ret;

}


// ===== COMPILED SASS (sm_100) =====

	.target	sm_100

	.elftype	@"ET_EXEC"


//--------------------- .note.nv.tkinfo           --------------------------
	.section	.note.nv.tkinfo,"",@"SHT_NOTE"
	.sectionflags	@"SHF_NOTE_NV_TKINFO"
	.tkinfo
        /*0018*/ 	.word	0x00000002
        /*0030*/ 	.string	""
        /*0030*/ 	.string	"ptxas"
        /*0030*/ 	.string	"Cuda compilation tools, release 13.0, V13.0.88"
        /*0030*/ 	.string	"Build cuda_13.0.r13.0/compiler.36424714_0"
        /*0030*/ 	.string	"-arch sm_100 -m 64 "



//--------------------- .note.nv.cuinfo           --------------------------
	.section	.note.nv.cuinfo,"",@"SHT_NOTE"
	.sectionflags	@"SHF_NOTE_NV_CUINFO"
        /*0018*/ 	.short	0x0002
        /*001a*/ 	.short	0x0064
        /*001c*/ 	.short	0x0082
	.zero		2


//--------------------- .nv.info                  --------------------------
	.section	.nv.info,"",@"SHT_CUDA_INFO"
	.align	4


	//----- nvinfo : EIATTR_REGCOUNT
	.align		4
        /*0000*/ 	.byte	0x04, 0x2f
        /*0002*/ 	.short	(.L_2 - .L_1)
	.align		4
.L_1:
        /*0004*/ 	.word	index@(_Z5hellov)
        /*0008*/ 	.word	0x00000018


	//----- nvinfo : EIATTR_FRAME_SIZE
	.align		4
.L_2:
        /*000c*/ 	.byte	0x04, 0x11
        /*000e*/ 	.short	(.L_4 - .L_3)
	.align		4
.L_3:
        /*0010*/ 	.word	index@(_Z5hellov)
        /*0014*/ 	.word	0x00000000


	//----- nvinfo : EIATTR_MIN_STACK_SIZE
	.align		4
.L_4:
        /*0018*/ 	.byte	0x04, 0x12
        /*001a*/ 	.short	(.L_6 - .L_5)
	.align		4
.L_5:
        /*001c*/ 	.word	index@(_Z5hellov)
        /*0020*/ 	.word	0x00000000
.L_6:


//--------------------- .nv.compat                --------------------------
	.section	.nv.compat,"",@"SHT_CUDA_COMPAT_INFO"
	.align	4
        /*0000*/ 	.byte	0x02, 0x09, 0x00, 0x00, 0x02, 0x02, 0x01, 0x00, 0x02, 0x05, 0x05, 0x00, 0x03, 0x07, 0x01, 0x01
        /*0010*/ 	.byte	0x02, 0x03, 0x00, 0x00, 0x02, 0x06, 0x01, 0x00, 0x04, 0x0b, 0x08, 0x00, 0x09, 0x00, 0x00, 0x00
        /*0020*/ 	.byte	0x00, 0x00, 0x00, 0x00


//--------------------- .nv.info._Z5hellov        --------------------------
	.section	.nv.info._Z5hellov,"",@"SHT_CUDA_INFO"
	.sectionflags	@""
	.align	4


	//----- nvinfo : EIATTR_CUDA_API_VERSION
	.align		4
        /*0000*/ 	.byte	0x04, 0x37
        /*0002*/ 	.short	(.L_8 - .L_7)
.L_7:
        /*0004*/ 	.word	0x00000082


	//----- nvinfo : EIATTR_SPARSE_MMA_MASK
	.align		4
.L_8:
        /*0008*/ 	.byte	0x03, 0x50
        /*000a*/ 	.short	0x0000


	//----- nvinfo : EIATTR_MAXREG_COUNT
	.align		4
        /*000c*/ 	.byte	0x03, 0x1b
        /*000e*/ 	.short	0x00ff


	//----- nvinfo : EIATTR_EXTERNS
	.align		4
        /*0010*/ 	.byte	0x04, 0x0f
        /*0012*/ 	.short	(.L_10 - .L_9)


	//   ....[0]....
	.align		4
.L_9:
        /*0014*/ 	.word	index@(vprintf)


	//----- nvinfo : EIATTR_MERCURY_ISA_VERSION
	.align		4
.L_10:
        /*0018*/ 	.byte	0x03, 0x5f
        /*001a*/ 	.short	0x0101


	//----- nvinfo : EIATTR_VRC_CTA_INIT_COUNT
	.align		4
        /*001c*/ 	.byte	0x02, 0x4a
	.zero		1
	.zero		1


	//----- nvinfo : EIATTR_SYSCALL_OFFSETS
	.align		4
        /*0020*/ 	.byte	0x04, 0x46
        /*0022*/ 	.short	(.L_12 - .L_11)


	//   ....[0]....
.L_11:
        /*0024*/ 	.word	0x00000080


	//----- nvinfo : EIATTR_EXIT_INSTR_OFFSETS
	.align		4
.L_12:
        /*0028*/ 	.byte	0x04, 0x1c
        /*002a*/ 	.short	(.L_14 - .L_13)


	//   ....[0]....
.L_13:
        /*002c*/ 	.word	0x00000090


	//----- nvinfo : EIATTR_SW_WAR
	.align		4
.L_14:
        /*0030*/ 	.byte	0x04, 0x36
        /*0032*/ 	.short	(.L_16 - .L_15)
.L_15:
        /*0034*/ 	.word	0x00000008
.L_16:


//--------------------- .nv.callgraph             --------------------------
	.section	.nv.callgraph,"",@"SHT_CUDA_CALLGRAPH"
	.align	4
	.sectionentsize	8
	.align		4
        /*0000*/ 	.word	0x00000000
	.align		4
        /*0004*/ 	.word	0xffffffff
	.align		4
        /*0008*/ 	.word	index@(_Z5hellov)
	.align		4
        /*000c*/ 	.word	index@(vprintf)
	.align		4
        /*0010*/ 	.word	0x00000000
	.align		4
        /*0014*/ 	.word	0xfffffffe
	.align		4
        /*0018*/ 	.word	0x00000000
	.align		4
        /*001c*/ 	.word	0xfffffffd
	.align		4
        /*0020*/ 	.word	0x00000000
	.align		4
        /*0024*/ 	.word	0xfffffffc


//--------------------- .nv.constant4             --------------------------
	.section	.nv.constant4,"a",@progbits
	.align	8
	.align		8
.nv.constant4:
        /*0000*/ 	.dword	vprintf
	.align		8
        /*0008*/ 	.dword	$str


//--------------------- .text._Z5hellov           --------------------------
	.section	.text._Z5hellov,"ax",@progbits
	.align	128
        .global         _Z5hellov
        .type           _Z5hellov,@function
        .size           _Z5hellov,(.L_x_2 - _Z5hellov)
        .other          _Z5hellov,@"STO_CUDA_ENTRY STV_DEFAULT"
_Z5hellov:
.text._Z5hellov:
[----:B------:R-:W0:Y:S01]  /*0000*/  LDC R1, c[0x0][0x37c] ;  /* 0x0000df00ff017b82 */ /* 0x000e220000000800 */
[----:B------:R-:W-:Y:S01]  /*0010*/  MOV R0, 0x0 ;  /* 0x0000000000007802 */ /* 0x000fe20000000f00 */
[----:B------:R-:W1:Y:S01]  /*0020*/  LDCU.64 UR4, c[0x4][0x8] ;  /* 0x01000100ff0477ac */ /* 0x000e620008000a00 */
[----:B------:R-:W-:-:S05]  /*0030*/  CS2R R6, SRZ ;  /* 0x0000000000067805 */ /* 0x000fca000001ff00 */
[----:B------:R2:W3:Y:S01]  /*0040*/  LDC.64 R2, c[0x4][R0] ;  /* 0x0100000000027b82 */ /* 0x0004e20000000a00 */
[----:B-1----:R-:W-:Y:S02]  /*0050*/  IMAD.U32 R4, RZ, RZ, UR4 ;  /* 0x00000004ff047e24 */ /* 0x002fe4000f8e00ff */
[----:B--2---:R-:W-:-:S07]  /*0060*/  IMAD.U32 R5, RZ, RZ, UR5 ;  /* 0x00000005ff057e24 */ /* 0x004fce000f8e00ff */
[----:B------:R-:W-:-:S07]  /*0070*/  LEPC R20, `(.L_x_0) ;  /* 0x000000001014794e */ /* 0x000fce0000000000 */
[----:B0--3--:R-:W-:Y:S05]  /*0080*/  CALL.ABS.NOINC R2 ;  /* 0x0000000002007343 */ /* 0x009fea0003c00000 */
.L_x_0:
[----:B------:R-:W-:Y:S05]  /*0090*/  EXIT ;  /* 0x000000000000794d */ /* 0x000fea0003800000 */
.L_x_1:
[----:B------:R-:W-:-:S00]  /*00a0*/  BRA `(.L_x_1) ;  /* 0xfffffffc00fc7947 */ /* 0x000fc0000383ffff */
[----:B------:R-:W-:-:S00]  /*00b0*/  NOP ;  /* 0x0000000000007918 */ /* 0x000fc00000000000 */
        /* <DEDUP_REMOVED lines=12> */
.L_x_2:


//--------------------- .nv.global.init           --------------------------
	.section	.nv.global.init,"aw",@progbits
.nv.global.init:
	.type		$str,@object
	.size		$str,(.L_0 - $str)
$str:
        /*0000*/ 	.byte	0x48, 0x65, 0x6c, 0x6c, 0x6f, 0x20, 0x77, 0x6f, 0x72, 0x6c, 0x64, 0x0a, 0x00
.L_0:


//--------------------- .nv.shared.reserved.0     --------------------------
	.section	.nv.shared.reserved.0,"aw",@nobits
	.weak		__nv_reservedSMEM_offset_0_alias
	.size		__nv_reservedSMEM_offset_0_alias, 0, 64
	.other		__nv_reservedSMEM_offset_0_alias,@"STO_CUDA_RESERVED_SHARED STV_DEFAULT"
__nv_reservedSMEM_offset_0_alias:
	.zero		0
	.zero		64


//--------------------- .nv.constant0._Z5hellov   --------------------------
	.section	.nv.constant0._Z5hellov,"a",@progbits
	.sectionflags	@""
	.align	4
.nv.constant0._Z5hellov:
	.zero		896


//--------------------- SYMBOLS --------------------------

	.type		.nv.reservedSmem.offset0,@object
	.size		.nv.reservedSmem.offset0,0x4
	.type		vprintf,@function
